//
// Generated by NVIDIA NVVM Compiler
//
// Compiler Build ID: CL-36424714
// Cuda compilation tools, release 13.0, V13.0.88
// Based on NVVM 20.0.0
//

.version 9.0
.target sm_100
.address_size 64

	// .globl	_Z15convertToBinaryPcPi

.visible .entry _Z15convertToBinaryPcPi(
	.param .u64 .ptr .align 1 _Z15convertToBinaryPcPi_param_0,
	.param .u64 .ptr .align 1 _Z15convertToBinaryPcPi_param_1
)
{
	.reg .pred 	%p<4>;
	.reg .b16 	%rs<2>;
	.reg .b32 	%r<19>;
	.reg .b64 	%rd<9>;

	ld.param.u64 	%rd2, [_Z15convertToBinaryPcPi_param_0];
	ld.param.u64 	%rd1, [_Z15convertToBinaryPcPi_param_1];
	cvta.to.global.u64 	%rd3, %rd2;
	mov.u32 	%r1, %tid.x;
	cvt.u64.u32 	%rd4, %r1;
	add.s64 	%rd5, %rd3, %rd4;
	ld.global.s8 	%rs1, [%rd5];
	setp.lt.s16 	%p1, %rs1, 1;
	mov.b32 	%r18, 0;
	@%p1 bra 	$L__BB0_3;
	cvt.s32.s16 	%r16, %rs1;
	mov.b32 	%r17, 1;
	mov.b32 	%r18, 0;
$L__BB0_2:
	and.b32  	%r13, %r16, 1;
	setp.eq.b32 	%p2, %r13, 1;
	selp.b32 	%r14, %r17, 0, %p2;
	add.s32 	%r18, %r14, %r18;
	shr.u32 	%r7, %r16, 1;
	mul.lo.s32 	%r17, %r17, 10;
	setp.gt.u32 	%p3, %r16, 1;
	mov.u32 	%r16, %r7;
	@%p3 bra 	$L__BB0_2;
$L__BB0_3:
	cvta.to.global.u64 	%rd6, %rd1;
	mul.wide.u32 	%rd7, %r1, 4;
	add.s64 	%rd8, %rd6, %rd7;
	st.global.u32 	[%rd8], %r18;
	ret;

}


// ===== COMPILED SASS (sm_100) =====

	.target	sm_100

	.elftype	@"ET_EXEC"


//--------------------- .note.nv.tkinfo           --------------------------
	.section	.note.nv.tkinfo,"",@"SHT_NOTE"
	.sectionflags	@"SHF_NOTE_NV_TKINFO"
	.tkinfo
        /*0018*/ 	.word	0x00000002
        /*0030*/ 	.string	""
        /*0030*/ 	.string	"ptxas"
        /*0030*/ 	.string	"Cuda compilation tools, release 13.0, V13.0.88"
        /*0030*/ 	.string	"Build cuda_13.0.r13.0/compiler.36424714_0"
        /*0030*/ 	.string	"-arch sm_100 -m 64 "



//--------------------- .note.nv.cuinfo           --------------------------
	.section	.note.nv.cuinfo,"",@"SHT_NOTE"
	.sectionflags	@"SHF_NOTE_NV_CUINFO"
        /*0018*/ 	.short	0x0002
        /*001a*/ 	.short	0x0064
        /*001c*/ 	.short	0x0082
	.zero		2


//--------------------- .nv.info                  --------------------------
	.section	.nv.info,"",@"SHT_CUDA_INFO"
	.align	4


	//----- nvinfo : EIATTR_REGCOUNT
	.align		4
        /*0000*/ 	.byte	0x04, 0x2f
        /*0002*/ 	.short	(.L_1 - .L_0)
	.align		4
.L_0:
        /*0004*/ 	.word	index@(_Z15convertToBinaryPcPi)
        /*0008*/ 	.word	0x0000000a


	//----- nvinfo : EIATTR_FRAME_SIZE
	.align		4
.L_1:
        /*000c*/ 	.byte	0x04, 0x11
        /*000e*/ 	.short	(.L_3 - .L_2)
	.align		4
.L_2:
        /*0010*/ 	.word	index@(_Z15convertToBinaryPcPi)
        /*0014*/ 	.word	0x00000000


	//----- nvinfo : EIATTR_MIN_STACK_SIZE
	.align		4
.L_3:
        /*0018*/ 	.byte	0x04, 0x12
        /*001a*/ 	.short	(.L_5 - .L_4)
	.align		4
.L_4:
        /*001c*/ 	.word	index@(_Z15convertToBinaryPcPi)
        /*0020*/ 	.word	0x00000000
.L_5:


//--------------------- .nv.compat                --------------------------
	.section	.nv.compat,"",@"SHT_CUDA_COMPAT_INFO"
	.align	4
        /*0000*/ 	.byte	0x02, 0x09, 0x00, 0x00, 0x02, 0x02, 0x01, 0x00, 0x02, 0x05, 0x05, 0x00, 0x03, 0x07, 0x01, 0x01
        /*0010*/ 	.byte	0x02, 0x03, 0x00, 0x00, 0x02, 0x06, 0x01, 0x00, 0x04, 0x0b, 0x08, 0x00, 0x09, 0x00, 0x00, 0x00
        /*0020*/ 	.byte	0x00, 0x00, 0x00, 0x00


//--------------------- .nv.info._Z15convertToBinaryPcPi --------------------------
	.section	.nv.info._Z15convertToBinaryPcPi,"",@"SHT_CUDA_INFO"
	.sectionflags	@""
	.align	4


	//----- nvinfo : EIATTR_CUDA_API_VERSION
	.align		4
        /*0000*/ 	.byte	0x04, 0x37
        /*0002*/ 	.short	(.L_7 - .L_6)
.L_6:
        /*0004*/ 	.word	0x00000082


	//----- nvinfo : EIATTR_KPARAM_INFO
	.align		4
.L_7:
        /*0008*/ 	.byte	0x04, 0x17
        /*000a*/ 	.short	(.L_9 - .L_8)
.L_8:
        /*000c*/ 	.word	0x00000000
        /*0010*/ 	.short	0x0001
        /*0012*/ 	.short	0x0008
        /*0014*/ 	.byte	0x00, 0xf5, 0x21, 0x00


	//----- nvinfo : EIATTR_KPARAM_INFO
	.align		4
.L_9:
        /*0018*/ 	.byte	0x04, 0x17
        /*001a*/ 	.short	(.L_11 - .L_10)
.L_10:
        /*001c*/ 	.word	0x00000000
        /*0020*/ 	.short	0x0000
        /*0022*/ 	.short	0x0000
        /*0024*/ 	.byte	0x00, 0xf5, 0x21, 0x00


	//----- nvinfo : EIATTR_SPARSE_MMA_MASK
	.align		4
.L_11:
        /*0028*/ 	.byte	0x03, 0x50
        /*002a*/ 	.short	0x0000


	//----- nvinfo : EIATTR_MAXREG_COUNT
	.align		4
        /*002c*/ 	.byte	0x03, 0x1b
        /*002e*/ 	.short	0x00ff


	//----- nvinfo : EIATTR_MERCURY_ISA_VERSION
	.align		4
        /*0030*/ 	.byte	0x03, 0x5f
        /*0032*/ 	.short	0x0101


	//----- nvinfo : EIATTR_VRC_CTA_INIT_COUNT
	.align		4
        /*0034*/ 	.byte	0x02, 0x4a
	.zero		1
	.zero		1


	//----- nvinfo : EIATTR_EXIT_INSTR_OFFSETS
	.align		4
        /*0038*/ 	.byte	0x04, 0x1c
        /*003a*/ 	.short	(.L_13 - .L_12)


	//   ....[0]....
.L_12:
        /*003c*/ 	.word	0x00000190


	//----- nvinfo : EIATTR_CRS_STACK_SIZE
	.align		4
.L_13:
        /*0040*/ 	.byte	0x04, 0x1e
        /*0042*/ 	.short	(.L_15 - .L_14)
.L_14:
        /*0044*/ 	.word	0x00000000


	//----- nvinfo : EIATTR_CBANK_PARAM_SIZE
	.align		4
.L_15:
        /*0048*/ 	.byte	0x03, 0x19
        /*004a*/ 	.short	0x0010


	//----- nvinfo : EIATTR_PARAM_CBANK
	.align		4
        /*004c*/ 	.byte	0x04, 0x0a
        /*004e*/ 	.short	(.L_17 - .L_16)
	.align		4
.L_16:
        /*0050*/ 	.word	index@(.nv.constant0._Z15convertToBinaryPcPi)
        /*0054*/ 	.short	0x0380
        /*0056*/ 	.short	0x0010


	//----- nvinfo : EIATTR_SW_WAR
	.align		4
.L_17:
        /*0058*/ 	.byte	0x04, 0x36
        /*005a*/ 	.short	(.L_19 - .L_18)
.L_18:
        /*005c*/ 	.word	0x00000008
.L_19:


//--------------------- .nv.callgraph             --------------------------
	.section	.nv.callgraph,"",@"SHT_CUDA_CALLGRAPH"
	.align	4
	.sectionentsize	8
	.align		4
        /*0000*/ 	.word	0x00000000
	.align		4
        /*0004*/ 	.word	0xffffffff
	.align		4
        /*0008*/ 	.word	0x00000000
	.align		4
        /*000c*/ 	.word	0xfffffffe
	.align		4
        /*0010*/ 	.word	0x00000000
	.align		4
        /*0014*/ 	.word	0xfffffffd
	.align		4
        /*0018*/ 	.word	0x00000000
	.align		4
        /*001c*/ 	.word	0xfffffffc


//--------------------- .text._Z15convertToBinaryPcPi --------------------------
	.section	.text._Z15convertToBinaryPcPi,"ax",@progbits
	.align	128
        .global         _Z15convertToBinaryPcPi
        .type           _Z15convertToBinaryPcPi,@function
        .size           _Z15convertToBinaryPcPi,(.L_x_4 - _Z15convertToBinaryPcPi)
        .other          _Z15convertToBinaryPcPi,@"STO_CUDA_ENTRY STV_DEFAULT"
_Z15convertToBinaryPcPi:
.text._Z15convertToBinaryPcPi:
[----:B------:R-:W-:Y:S01]  /*0000*/  LDC R1, c[0x0][0x37c] ;  /* 0x0000df00ff017b82 */ /* 0x000fe20000000800 */
[----:B------:R-:W0:Y:S01]  /*0010*/  S2R R7, SR_TID.X ;  /* 0x0000000000077919 */ /* 0x000e220000002100 */
[----:B------:R-:W0:Y:S06]  /*0020*/  LDCU.64 UR6, c[0x0][0x380] ;  /* 0x00007000ff0677ac */ /* 0x000e2c0008000a00 */
[----:B------:R-:W1:Y:S01]  /*0030*/  LDC.64 R2, c[0x0][0x388] ;  /* 0x0000e200ff027b82 */ /* 0x000e620000000a00 */
[----:B------:R-:W2:Y:S01]  /*0040*/  LDCU.64 UR4, c[0x0][0x358] ;  /* 0x00006b00ff0477ac */ /* 0x000ea20008000a00 */
[----:B0-----:R-:W-:-:S05]  /*0050*/  IADD3 R4, P0, PT, R7, UR6, RZ ;  /* 0x0000000607047c10 */ /* 0x001fca000ff1e0ff */
[----:B------:R-:W-:-:S05]  /*0060*/  IMAD.X R5, RZ, RZ, UR7, P0 ;  /* 0x00000007ff057e24 */ /* 0x000fca00080e06ff */
[----:B--2---:R-:W2:Y:S01]  /*0070*/  LDG.E.S8 R4, desc[UR4][R4.64] ;  /* 0x0000000404047981 */ /* 0x004ea2000c1e1300 */
[----:B------:R-:W-:Y:S01]  /*0080*/  BSSY.RECONVERGENT B0, `(.L_x_0) ;  /* 0x000000f000007945 */ /* 0x000fe20003800200 */
[----:B-1----:R-:W-:-:S04]  /*0090*/  IMAD.WIDE.U32 R2, R7, 0x4, R2 ;  /* 0x0000000407027825 */ /* 0x002fc800078e0002 */
[----:B------:R-:W-:Y:S01]  /*00a0*/  IMAD.MOV.U32 R7, RZ, RZ, RZ ;  /* 0x000000ffff077224 */ /* 0x000fe200078e00ff */
[----:B--2---:R-:W-:-:S13]  /*00b0*/  ISETP.GE.AND P0, PT, R4, 0x1, PT ;  /* 0x000000010400780c */ /* 0x004fda0003f06270 */
[----:B------:R-:W-:Y:S05]  /*00c0*/  @!P0 BRA `(.L_x_1) ;  /* 0x0000000000288947 */ /* 0x000fea0003800000 */
[----:B------:R-:W-:Y:S02]  /*00d0*/  IMAD.MOV.U32 R5, RZ, RZ, 0x1 ;  /* 0x00000001ff057424 */ /* 0x000fe400078e00ff */
[----:B------:R-:W-:-:S07]  /*00e0*/  IMAD.MOV.U32 R7, RZ, RZ, RZ ;  /* 0x000000ffff077224 */ /* 0x000fce00078e00ff */
.L_x_2:
[C---:B------:R-:W-:Y:S02]  /*00f0*/  ISETP.GT.U32.AND P1, PT, R4.reuse, 0x1, PT ;  /* 0x000000010400780c */ /* 0x040fe40003f24070 */
[----:B------:R-:W-:Y:S02]  /*0100*/  LOP3.LUT R0, R4, 0x1, RZ, 0xc0, !PT ;  /* 0x0000000104007812 */ /* 0x000fe400078ec0ff */
[----:B------:R-:W-:Y:S02]  /*0110*/  SHF.R.U32.HI R4, RZ, 0x1, R4 ;  /* 0x00000001ff047819 */ /* 0x000fe40000011604 */
[----:B------:R-:W-:-:S04]  /*0120*/  ISETP.NE.U32.AND P0, PT, R0, 0x1, PT ;  /* 0x000000010000780c */ /* 0x000fc80003f05070 */
[C---:B------:R-:W-:Y:S01]  /*0130*/  SEL R0, R5.reuse, RZ, !P0 ;  /* 0x000000ff05007207 */ /* 0x040fe20004000000 */
[----:B------:R-:W-:-:S04]  /*0140*/  IMAD R5, R5, 0xa, RZ ;  /* 0x0000000a05057824 */ /* 0x000fc800078e02ff */
[----:B------:R-:W-:Y:S01]  /*0150*/  IMAD.IADD R7, R0, 0x1, R7 ;  /* 0x0000000100077824 */ /* 0x000fe200078e0207 */
[----:B------:R-:W-:Y:S06]  /*0160*/  @P1 BRA `(.L_x_2) ;  /* 0xfffffffc00e01947 */ /* 0x000fec000383ffff */
.L_x_1:
[----:B------:R-:W-:Y:S05]  /*0170*/  BSYNC.RECONVERGENT B0 ;  /* 0x0000000000007941 */ /* 0x000fea0003800200 */
.L_x_0:
[----:B------:R-:W-:Y:S01]  /*0180*/  STG.E desc[UR4][R2.64], R7 ;  /* 0x0000000702007986 */ /* 0x000fe2000c101904 */
[----:B------:R-:W-:Y:S05]  /*0190*/  EXIT ;  /* 0x000000000000794d */ /* 0x000fea0003800000 */
.L_x_3:
[----:B------:R-:W-:-:S00]  /*01a0*/  BRA `(.L_x_3) ;  /* 0xfffffffc00fc7947 */ /* 0x000fc0000383ffff */
[----:B------:R-:W-:-:S00]  /*01b0*/  NOP ;  /* 0x0000000000007918 */ /* 0x000fc00000000000 */
        /* <DEDUP_REMOVED lines=12> */
.L_x_4:


//--------------------- .nv.shared.reserved.0     --------------------------
	.section	.nv.shared.reserved.0,"aw",@nobits
	.weak		__nv_reservedSMEM_offset_0_alias
	.size		__nv_reservedSMEM_offset_0_alias, 0, 64
	.other		__nv_reservedSMEM_offset_0_alias,@"STO_CUDA_RESERVED_SHARED STV_DEFAULT"
__nv_reservedSMEM_offset_0_alias:
	.zero		0
	.zero		64


//--------------------- .nv.constant0._Z15convertToBinaryPcPi --------------------------
	.section	.nv.constant0._Z15convertToBinaryPcPi,"a",@progbits
	.sectionflags	@""
	.align	4
.nv.constant0._Z15convertToBinaryPcPi:
	.zero		912


//--------------------- SYMBOLS --------------------------

	.type		.nv.reservedSmem.offset0,@object
	.size		.nv.reservedSmem.offset0,0x4
